	.headerflags	@"EF_CUDA_TEXMODE_UNIFIED EF_CUDA_64BIT_ADDRESS EF_CUDA_ACCELERATORS EF_CUDA_SM90 EF_CUDA_VIRTUAL_SM(EF_CUDA_SM90)"
	.elftype	@"ET_EXEC"


//--------------------- .nv.info                  --------------------------
	.section	.nv.info,"",@"SHT_CUDA_INFO"
	.align	4


	//----- nvinfo : EIATTR_REGCOUNT
	.align		4
        /*0000*/ 	.byte	0x04, 0x2f
        /*0002*/ 	.short	(.L_1 - .L_0)
	.align		4
.L_0:
        /*0004*/ 	.word	index@(triton_poi_fused_convolution_relu_threshold_backward_26)
        /*0008*/ 	.word	0x0000000c


	//----- nvinfo : EIATTR_MIN_STACK_SIZE
	.align		4
.L_1:
        /*000c*/ 	.byte	0x04, 0x12
        /*000e*/ 	.short	(.L_3 - .L_2)
	.align		4
.L_2:
        /*0010*/ 	.word	index@(triton_poi_fused_convolution_relu_threshold_backward_26)
        /*0014*/ 	.word	0x00000000


	//----- nvinfo : EIATTR_FRAME_SIZE
	.align		4
.L_3:
        /*0018*/ 	.byte	0x04, 0x11
        /*001a*/ 	.short	(.L_5 - .L_4)
	.align		4
.L_4:
        /*001c*/ 	.word	index@(triton_poi_fused_convolution_relu_threshold_backward_26)
        /*0020*/ 	.word	0x00000000


	//----- nvinfo : EIATTR_MIN_STACK_SIZE
	.align		4
.L_5:
        /*0024*/ 	.byte	0x04, 0x12
        /*0026*/ 	.short	(.L_7 - .L_6)
	.align		4
.L_6:
        /*0028*/ 	.word	index@(triton_poi_fused_convolution_relu_threshold_backward_26)
        /*002c*/ 	.word	0x00000000
.L_7:


//--------------------- .nv.info.triton_poi_fused_convolution_relu_threshold_backward_26 --------------------------
	.section	.nv.info.triton_poi_fused_convolution_relu_threshold_backward_26,"",@"SHT_CUDA_INFO"
	.sectionflags	@""
	.align	4


	//----- nvinfo : EIATTR_CUDA_API_VERSION
	.align		4
        /*0000*/ 	.byte	0x04, 0x37
        /*0002*/ 	.short	(.L_9 - .L_8)
.L_8:
        /*0004*/ 	.word	0x0000007c


	//----- nvinfo : EIATTR_KPARAM_INFO
	.align		4
.L_9:
        /*0008*/ 	.byte	0x04, 0x17
        /*000a*/ 	.short	(.L_11 - .L_10)
.L_10:
        /*000c*/ 	.word	0x00000000
        /*0010*/ 	.short	0x0003
        /*0012*/ 	.short	0x0018
        /*0014*/ 	.byte	0x00, 0xf0, 0x11, 0x00


	//----- nvinfo : EIATTR_KPARAM_INFO
	.align		4
.L_11:
        /*0018*/ 	.byte	0x04, 0x17
        /*001a*/ 	.short	(.L_13 - .L_12)
.L_12:
        /*001c*/ 	.word	0x00000000
        /*0020*/ 	.short	0x0002
        /*0022*/ 	.short	0x0010
        /*0024*/ 	.byte	0x00, 0xf4, 0x21, 0x00


	//----- nvinfo : EIATTR_KPARAM_INFO
	.align		4
.L_13:
        /*0028*/ 	.byte	0x04, 0x17
        /*002a*/ 	.short	(.L_15 - .L_14)
.L_14:
        /*002c*/ 	.word	0x00000000
        /*0030*/ 	.short	0x0001
        /*0032*/ 	.short	0x0008
        /*0034*/ 	.byte	0x00, 0xf4, 0x21, 0x00


	//----- nvinfo : EIATTR_KPARAM_INFO
	.align		4
.L_15:
        /*0038*/ 	.byte	0x04, 0x17
        /*003a*/ 	.short	(.L_17 - .L_16)
.L_16:
        /*003c*/ 	.word	0x00000000
        /*0040*/ 	.short	0x0000
        /*0042*/ 	.short	0x0000
        /*0044*/ 	.byte	0x00, 0xf4, 0x21, 0x00


	//----- nvinfo : EIATTR_SPARSE_MMA_MASK
	.align		4
.L_17:
        /*0048*/ 	.byte	0x03, 0x50
        /*004a*/ 	.short	0x0000


	//----- nvinfo : EIATTR_MAXREG_COUNT
	.align		4
        /*004c*/ 	.byte	0x03, 0x1b
        /*004e*/ 	.short	0x00ff


	//----- nvinfo : EIATTR_EXIT_INSTR_OFFSETS
	.align		4
        /*0050*/ 	.byte	0x04, 0x1c
        /*0052*/ 	.short	(.L_19 - .L_18)


	//   ....[0]....
.L_18:
        /*0054*/ 	.word	0x000001c0


	//   ....[1]....
        /*0058*/ 	.word	0x000001e0


	//----- nvinfo : EIATTR_REQNTID
	.align		4
.L_19:
        /*005c*/ 	.byte	0x04, 0x10
        /*005e*/ 	.short	(.L_21 - .L_20)
.L_20:
        /*0060*/ 	.word	0x00000080
        /*0064*/ 	.word	0x00000001
        /*0068*/ 	.word	0x00000001


	//----- nvinfo : EIATTR_CBANK_PARAM_SIZE
	.align		4
.L_21:
        /*006c*/ 	.byte	0x03, 0x19
        /*006e*/ 	.short	0x001c


	//----- nvinfo : EIATTR_PARAM_CBANK
	.align		4
        /*0070*/ 	.byte	0x04, 0x0a
        /*0072*/ 	.short	(.L_23 - .L_22)
	.align		4
.L_22:
        /*0074*/ 	.word	index@(.nv.constant0.triton_poi_fused_convolution_relu_threshold_backward_26)
        /*0078*/ 	.short	0x0210
        /*007a*/ 	.short	0x001c


	//----- nvinfo : EIATTR_SW_WAR
	.align		4
.L_23:
        /*007c*/ 	.byte	0x04, 0x36
        /*007e*/ 	.short	(.L_25 - .L_24)
.L_24:
        /*0080*/ 	.word	0x00000008
.L_25:


//--------------------- .nv.callgraph             --------------------------
	.section	.nv.callgraph,"",@"SHT_CUDA_CALLGRAPH"
	.align	4
	.sectionentsize	8
	.align		4
        /*0000*/ 	.word	0x00000000
	.align		4
        /*0004*/ 	.word	0xffffffff
	.align		4
        /*0008*/ 	.word	0x00000000
	.align		4
        /*000c*/ 	.word	0xfffffffe
	.align		4
        /*0010*/ 	.word	0x00000000
	.align		4
        /*0014*/ 	.word	0xfffffffd
	.align		4
        /*0018*/ 	.word	0x00000000
	.align		4
        /*001c*/ 	.word	0xfffffffc


//--------------------- .text.triton_poi_fused_convolution_relu_threshold_backward_26 --------------------------
	.section	.text.triton_poi_fused_convolution_relu_threshold_backward_26,"ax",@progbits
	.align	128
        .global         triton_poi_fused_convolution_relu_threshold_backward_26
        .type           triton_poi_fused_convolution_relu_threshold_backward_26,@function
        .size           triton_poi_fused_convolution_relu_threshold_backward_26,(.L_x_1 - triton_poi_fused_convolution_relu_threshold_backward_26)
        .other          triton_poi_fused_convolution_relu_threshold_backward_26,@"STO_CUDA_ENTRY STV_DEFAULT"
triton_poi_fused_convolution_relu_threshold_backward_26:
.text.triton_poi_fused_convolution_relu_threshold_backward_26:
[----:B------:R-:W0:Y:S02]  /*0000*/  LDC R1, c[0x0][0x28] ;  /* 0x00000a00ff017b82 */ /* 0x000e240000000800 */
[----:B------:R-:W1:Y:S01]  /*0010*/  S2R R0, SR_TID.X ;  /* 0x0000000000007919 */ /* 0x000e620000002100 */
[----:B------:R-:W2:Y:S01]  /*0020*/  LDC.64 R2, c[0x0][0x210] ;  /* 0x00008400ff027b82 */ /* 0x000ea20000000a00 */
[----:B------:R-:W-:Y:S01]  /*0030*/  CS2R R8, SRZ ;  /* 0x0000000000087805 */ /* 0x000fe2000001ff00 */
[----:B------:R-:W-:Y:S01]  /*0040*/  ULDC.64 UR4, c[0x0][0x208] ;  /* 0x0000820000047ab9 */ /* 0x000fe20000000a00 */
[----:B------:R-:W3:Y:S01]  /*0050*/  S2R R7, SR_CTAID.X ;  /* 0x0000000000077919 */ /* 0x000ee20000002500 */
[----:B------:R-:W-:-:S04]  /*0060*/  ULDC.64 UR6, c[0x0][0x220] ;  /* 0x0000880000067ab9 */ /* 0x000fc80000000a00 */
[----:B------:R-:W4:Y:S01]  /*0070*/  LDC.64 R4, c[0x0][0x218] ;  /* 0x00008600ff047b82 */ /* 0x000f220000000a00 */
[----:B-1----:R-:W-:Y:S01]  /*0080*/  IMAD.SHL.U32 R0, R0, 0x2, RZ ;  /* 0x0000000200007824 */ /* 0x002fe200078e00ff */
[----:B----4-:R-:W4:Y:S04]  /*0090*/  LDG.E R4, desc[UR4][R4.64] ;  /* 0x0000000404047981 */ /* 0x010f28000c1e1900 */
[----:B------:R-:W-:-:S05]  /*00a0*/  LOP3.LUT R0, R0, 0xfe, RZ, 0xc0, !PT ;  /* 0x000000fe00007812 */ /* 0x000fca00078ec0ff */
[----:B---3--:R-:W-:-:S04]  /*00b0*/  IMAD R7, R7, 0x100, R0 ;  /* 0x0000010007077824 */ /* 0x008fc800078e0200 */
[C---:B--2---:R-:W-:Y:S01]  /*00c0*/  IMAD.WIDE R2, R7.reuse, 0x4, R2 ;  /* 0x0000000407027825 */ /* 0x044fe200078e0202 */
[----:B------:R-:W-:-:S13]  /*00d0*/  ISETP.GE.AND P0, PT, R7, 0x400, PT ;  /* 0x000004000700780c */ /* 0x000fda0003f06270 */
[----:B------:R-:W4:Y:S02]  /*00e0*/  @!P0 LDG.E.64 R8, desc[UR4][R2.64] ;  /* 0x0000000402088981 */ /* 0x000f24000c1e1b00 */
[C---:B----4-:R-:W-:Y:S01]  /*00f0*/  FSETP.GEU.AND P2, PT, R4.reuse, -R8, PT ;  /* 0x800000080400720b */ /* 0x050fe20003f4e000 */
[C---:B------:R-:W-:Y:S01]  /*0100*/  FADD R8, R4.reuse, R8 ;  /* 0x0000000804087221 */ /* 0x040fe20000000000 */
[C---:B------:R-:W-:Y:S01]  /*0110*/  FADD R0, R4.reuse, R9 ;  /* 0x0000000904007221 */ /* 0x040fe20000000000 */
[----:B------:R-:W-:-:S03]  /*0120*/  FSETP.GEU.AND P1, PT, R4, -R9, PT ;  /* 0x800000090400720b */ /* 0x000fc60003f2e000 */
[----:B------:R-:W-:Y:S02]  /*0130*/  FSEL R8, R8, RZ, P2 ;  /* 0x000000ff08087208 */ /* 0x000fe40001000000 */
[----:B------:R-:W-:Y:S02]  /*0140*/  FSEL R0, R0, RZ, P1 ;  /* 0x000000ff00007208 */ /* 0x000fe40000800000 */
[----:B------:R-:W-:Y:S02]  /*0150*/  FSETP.GTU.AND P2, PT, R8, RZ, PT ;  /* 0x000000ff0800720b */ /* 0x000fe40003f4c000 */
[----:B------:R-:W-:Y:S02]  /*0160*/  FSETP.GTU.AND P1, PT, R0, RZ, PT ;  /* 0x000000ff0000720b */ /* 0x000fe40003f2c000 */
[----:B------:R-:W-:Y:S02]  /*0170*/  IADD3 R4, P3, R7, UR6, RZ ;  /* 0x0000000607047c10 */ /* 0x000fe4000ff7e0ff */
[----:B------:R-:W-:-:S02]  /*0180*/  SEL R0, RZ, 0x1, P2 ;  /* 0x00000001ff007807 */ /* 0x000fc40001000000 */
[----:B------:R-:W-:Y:S02]  /*0190*/  SEL R3, RZ, 0x100, P1 ;  /* 0x00000100ff037807 */ /* 0x000fe40000800000 */
[----:B------:R-:W-:-:S03]  /*01a0*/  LEA.HI.X.SX32 R5, R7, UR7, 0x1, P3 ;  /* 0x0000000707057c11 */ /* 0x000fc600098f0eff */
[----:B------:R-:W-:Y:S01]  /*01b0*/  IMAD.IADD R3, R0, 0x1, R3 ;  /* 0x0000000100037824 */ /* 0x000fe200078e0203 */
[----:B------:R-:W-:Y:S06]  /*01c0*/  @P0 EXIT ;  /* 0x000000000000094d */ /* 0x000fec0003800000 */
[----:B------:R-:W-:Y:S01]  /*01d0*/  STG.E.U16 desc[UR4][R4.64], R3 ;  /* 0x0000000304007986 */ /* 0x000fe2000c101504 */
[----:B------:R-:W-:Y:S05]  /*01e0*/  EXIT ;  /* 0x000000000000794d */ /* 0x000fea0003800000 */
.L_x_0:
[----:B------:R-:W-:-:S00]  /*01f0*/  BRA `(.L_x_0) ;  /* 0xfffffffc00fc7947 */ /* 0x000fc0000383ffff */
[----:B------:R-:W-:-:S00]  /*0200*/  NOP ;  /* 0x0000000000007918 */ /* 0x000fc00000000000 */
[----:B------:R-:W-:-:S00]  /*0210*/  NOP ;  /* 0x0000000000007918 */ /* 0x000fc00000000000 */
[----:B------:R-:W-:-:S00]  /*0220*/  NOP ;  /* 0x0000000000007918 */ /* 0x000fc00000000000 */
[----:B------:R-:W-:-:S00]  /*0230*/  NOP ;  /* 0x0000000000007918 */ /* 0x000fc00000000000 */
[----:B------:R-:W-:-:S00]  /*0240*/  NOP ;  /* 0x0000000000007918 */ /* 0x000fc00000000000 */
[----:B------:R-:W-:-:S00]  /*0250*/  NOP ;  /* 0x0000000000007918 */ /* 0x000fc00000000000 */
[----:B------:R-:W-:-:S00]  /*0260*/  NOP ;  /* 0x0000000000007918 */ /* 0x000fc00000000000 */
[----:B------:R-:W-:-:S00]  /*0270*/  NOP ;  /* 0x0000000000007918 */ /* 0x000fc00000000000 */
.L_x_1:


//--------------------- .nv.constant0.triton_poi_fused_convolution_relu_threshold_backward_26 --------------------------
	.section	.nv.constant0.triton_poi_fused_convolution_relu_threshold_backward_26,"a",@progbits
	.sectionflags	@""
	.align	4
.nv.constant0.triton_poi_fused_convolution_relu_threshold_backward_26:
	.zero		556
